	.headerflags	@"EF_CUDA_TEXMODE_UNIFIED EF_CUDA_64BIT_ADDRESS EF_CUDA_ACCELERATORS EF_CUDA_SM90 EF_CUDA_VIRTUAL_SM(EF_CUDA_SM90)"
	.elftype	@"ET_EXEC"


//--------------------- .nv.info                  --------------------------
	.section	.nv.info,"",@"SHT_CUDA_INFO"
	.align	4


	//----- nvinfo : EIATTR_REGCOUNT
	.align		4
        /*0000*/ 	.byte	0x04, 0x2f
        /*0002*/ 	.short	(.L_1 - .L_0)
	.align		4
.L_0:
        /*0004*/ 	.word	index@(triton_poi_fused_div_0)
        /*0008*/ 	.word	0x00000008


	//----- nvinfo : EIATTR_MIN_STACK_SIZE
	.align		4
.L_1:
        /*000c*/ 	.byte	0x04, 0x12
        /*000e*/ 	.short	(.L_3 - .L_2)
	.align		4
.L_2:
        /*0010*/ 	.word	index@(triton_poi_fused_div_0)
        /*0014*/ 	.word	0x00000000


	//----- nvinfo : EIATTR_FRAME_SIZE
	.align		4
.L_3:
        /*0018*/ 	.byte	0x04, 0x11
        /*001a*/ 	.short	(.L_5 - .L_4)
	.align		4
.L_4:
        /*001c*/ 	.word	index@(triton_poi_fused_div_0)
        /*0020*/ 	.word	0x00000000


	//----- nvinfo : EIATTR_MIN_STACK_SIZE
	.align		4
.L_5:
        /*0024*/ 	.byte	0x04, 0x12
        /*0026*/ 	.short	(.L_7 - .L_6)
	.align		4
.L_6:
        /*0028*/ 	.word	index@(triton_poi_fused_div_0)
        /*002c*/ 	.word	0x00000000
.L_7:


//--------------------- .nv.info.triton_poi_fused_div_0 --------------------------
	.section	.nv.info.triton_poi_fused_div_0,"",@"SHT_CUDA_INFO"
	.sectionflags	@""
	.align	4


	//----- nvinfo : EIATTR_CUDA_API_VERSION
	.align		4
        /*0000*/ 	.byte	0x04, 0x37
        /*0002*/ 	.short	(.L_9 - .L_8)
.L_8:
        /*0004*/ 	.word	0x0000007c


	//----- nvinfo : EIATTR_KPARAM_INFO
	.align		4
.L_9:
        /*0008*/ 	.byte	0x04, 0x17
        /*000a*/ 	.short	(.L_11 - .L_10)
.L_10:
        /*000c*/ 	.word	0x00000000
        /*0010*/ 	.short	0x0001
        /*0012*/ 	.short	0x0008
        /*0014*/ 	.byte	0x00, 0xf0, 0x11, 0x00


	//----- nvinfo : EIATTR_KPARAM_INFO
	.align		4
.L_11:
        /*0018*/ 	.byte	0x04, 0x17
        /*001a*/ 	.short	(.L_13 - .L_12)
.L_12:
        /*001c*/ 	.word	0x00000000
        /*0020*/ 	.short	0x0000
        /*0022*/ 	.short	0x0000
        /*0024*/ 	.byte	0x00, 0xf4, 0x21, 0x00


	//----- nvinfo : EIATTR_SPARSE_MMA_MASK
	.align		4
.L_13:
        /*0028*/ 	.byte	0x03, 0x50
        /*002a*/ 	.short	0x0000


	//----- nvinfo : EIATTR_MAXREG_COUNT
	.align		4
        /*002c*/ 	.byte	0x03, 0x1b
        /*002e*/ 	.short	0x00ff


	//----- nvinfo : EIATTR_EXIT_INSTR_OFFSETS
	.align		4
        /*0030*/ 	.byte	0x04, 0x1c
        /*0032*/ 	.short	(.L_15 - .L_14)


	//   ....[0]....
.L_14:
        /*0034*/ 	.word	0x000000e0


	//   ....[1]....
        /*0038*/ 	.word	0x00000110


	//----- nvinfo : EIATTR_REQNTID
	.align		4
.L_15:
        /*003c*/ 	.byte	0x04, 0x10
        /*003e*/ 	.short	(.L_17 - .L_16)
.L_16:
        /*0040*/ 	.word	0x00000080
        /*0044*/ 	.word	0x00000001
        /*0048*/ 	.word	0x00000001


	//----- nvinfo : EIATTR_CRS_STACK_SIZE
	.align		4
.L_17:
        /*004c*/ 	.byte	0x04, 0x1e
        /*004e*/ 	.short	(.L_19 - .L_18)
.L_18:
        /*0050*/ 	.word	0x00000000


	//----- nvinfo : EIATTR_CBANK_PARAM_SIZE
	.align		4
.L_19:
        /*0054*/ 	.byte	0x03, 0x19
        /*0056*/ 	.short	0x000c


	//----- nvinfo : EIATTR_PARAM_CBANK
	.align		4
        /*0058*/ 	.byte	0x04, 0x0a
        /*005a*/ 	.short	(.L_21 - .L_20)
	.align		4
.L_20:
        /*005c*/ 	.word	index@(.nv.constant0.triton_poi_fused_div_0)
        /*0060*/ 	.short	0x0210
        /*0062*/ 	.short	0x000c


	//----- nvinfo : EIATTR_SW_WAR
	.align		4
.L_21:
        /*0064*/ 	.byte	0x04, 0x36
        /*0066*/ 	.short	(.L_23 - .L_22)
.L_22:
        /*0068*/ 	.word	0x00000008
.L_23:


//--------------------- .nv.callgraph             --------------------------
	.section	.nv.callgraph,"",@"SHT_CUDA_CALLGRAPH"
	.align	4
	.sectionentsize	8
	.align		4
        /*0000*/ 	.word	0x00000000
	.align		4
        /*0004*/ 	.word	0xffffffff
	.align		4
        /*0008*/ 	.word	0x00000000
	.align		4
        /*000c*/ 	.word	0xfffffffe
	.align		4
        /*0010*/ 	.word	0x00000000
	.align		4
        /*0014*/ 	.word	0xfffffffd
	.align		4
        /*0018*/ 	.word	0x00000000
	.align		4
        /*001c*/ 	.word	0xfffffffc


//--------------------- .text.triton_poi_fused_div_0 --------------------------
	.section	.text.triton_poi_fused_div_0,"ax",@progbits
	.align	128
        .global         triton_poi_fused_div_0
        .type           triton_poi_fused_div_0,@function
        .size           triton_poi_fused_div_0,(.L_x_3 - triton_poi_fused_div_0)
        .other          triton_poi_fused_div_0,@"STO_CUDA_ENTRY STV_DEFAULT"
triton_poi_fused_div_0:
.text.triton_poi_fused_div_0:
[----:B------:R-:W0:Y:S02]  /*0000*/  LDC R1, c[0x0][0x28] ;  /* 0x00000a00ff017b82 */ /* 0x000e240000000800 */
[----:B------:R-:W1:Y:S01]  /*0010*/  S2R R0, SR_TID.X ;  /* 0x0000000000007919 */ /* 0x000e620000002100 */
[----:B------:R-:W2:Y:S01]  /*0020*/  LDC.64 R2, c[0x0][0x210] ;  /* 0x00008400ff027b82 */ /* 0x000ea20000000a00 */
[----:B------:R-:W-:Y:S01]  /*0030*/  ULDC.64 UR4, c[0x0][0x208] ;  /* 0x0000820000047ab9 */ /* 0x000fe20000000a00 */
[----:B------:R-:W-:Y:S01]  /*0040*/  BSSY B0, `(.L_x_0) ;  /* 0x0000009000007945 */ /* 0x000fe20003800000 */
[----:B------:R-:W3:Y:S01]  /*0050*/  S2R R5, SR_CTAID.X ;  /* 0x0000000000057919 */ /* 0x000ee20000002500 */
[----:B-1----:R-:W-:-:S04]  /*0060*/  LOP3.LUT R0, R0, 0x7f, RZ, 0xc0, !PT ;  /* 0x0000007f00007812 */ /* 0x002fc800078ec0ff */
[----:B---3--:R-:W-:Y:S01]  /*0070*/  LEA R5, R5, R0, 0x7 ;  /* 0x0000000005057211 */ /* 0x008fe200078e38ff */
[----:B------:R-:W-:-:S03]  /*0080*/  HFMA2.MMA R0, -RZ, RZ, 0, 0 ;  /* 0x00000000ff007435 */ /* 0x000fc600000001ff */
[C---:B------:R-:W-:Y:S01]  /*0090*/  ISETP.GE.AND P0, PT, R5.reuse, 0x100, PT ;  /* 0x000001000500780c */ /* 0x040fe20003f06270 */
[----:B--2---:R-:W-:-:S12]  /*00a0*/  IMAD.WIDE R2, R5, 0x4, R2 ;  /* 0x0000000405027825 */ /* 0x004fd800078e0202 */
[----:B------:R-:W-:Y:S05]  /*00b0*/  @P0 BRA `(.L_x_1) ;  /* 0x0000000000040947 */ /* 0x000fea0003800000 */
[----:B------:R1:W5:Y:S02]  /*00c0*/  LDG.E R0, desc[UR4][R2.64] ;  /* 0x0000000402007981 */ /* 0x000364000c1e1900 */
.L_x_1:
[----:B------:R-:W-:Y:S05]  /*00d0*/  BSYNC B0 ;  /* 0x0000000000007941 */ /* 0x000fea0003800000 */
.L_x_0:
[----:B------:R-:W-:Y:S05]  /*00e0*/  @P0 EXIT ;  /* 0x000000000000094d */ /* 0x000fea0003800000 */
[----:B-----5:R-:W-:-:S05]  /*00f0*/  FMUL R5, R0, 0.25 ;  /* 0x3e80000000057820 */ /* 0x020fca0000400000 */
[----:B------:R-:W-:Y:S01]  /*0100*/  STG.E desc[UR4][R2.64], R5 ;  /* 0x0000000502007986 */ /* 0x000fe2000c101904 */
[----:B------:R-:W-:Y:S05]  /*0110*/  EXIT ;  /* 0x000000000000794d */ /* 0x000fea0003800000 */
.L_x_2:
[----:B------:R-:W-:-:S00]  /*0120*/  BRA `(.L_x_2) ;  /* 0xfffffffc00fc7947 */ /* 0x000fc0000383ffff */
[----:B------:R-:W-:-:S00]  /*0130*/  NOP ;  /* 0x0000000000007918 */ /* 0x000fc00000000000 */
        /* <DEDUP_REMOVED lines=12> */
.L_x_3:


//--------------------- .nv.constant0.triton_poi_fused_div_0 --------------------------
	.section	.nv.constant0.triton_poi_fused_div_0,"a",@progbits
	.sectionflags	@""
	.align	4
.nv.constant0.triton_poi_fused_div_0:
	.zero		540
